//
// Generated by NVIDIA NVVM Compiler
//
// Compiler Build ID: CL-36424714
// Cuda compilation tools, release 13.0, V13.0.88
// Based on NVVM 20.0.0
//

.version 9.0
.target sm_100
.address_size 64

	// .globl	_Z20etirementHistogrammePhjjS_jjhh

.visible .entry _Z20etirementHistogrammePhjjS_jjhh(
	.param .u64 .ptr .align 1 _Z20etirementHistogrammePhjjS_jjhh_param_0,
	.param .u32 _Z20etirementHistogrammePhjjS_jjhh_param_1,
	.param .u32 _Z20etirementHistogrammePhjjS_jjhh_param_2,
	.param .u64 .ptr .align 1 _Z20etirementHistogrammePhjjS_jjhh_param_3,
	.param .u32 _Z20etirementHistogrammePhjjS_jjhh_param_4,
	.param .u32 _Z20etirementHistogrammePhjjS_jjhh_param_5,
	.param .u8 _Z20etirementHistogrammePhjjS_jjhh_param_6,
	.param .u8 _Z20etirementHistogrammePhjjS_jjhh_param_7
)
{
	.reg .pred 	%p<3>;
	.reg .b16 	%rs<3>;
	.reg .b32 	%r<24>;
	.reg .b64 	%rd<8>;

	ld.param.u64 	%rd3, [_Z20etirementHistogrammePhjjS_jjhh_param_0];
	ld.param.u32 	%r12, [_Z20etirementHistogrammePhjjS_jjhh_param_1];
	ld.param.u32 	%r13, [_Z20etirementHistogrammePhjjS_jjhh_param_2];
	ld.param.u64 	%rd4, [_Z20etirementHistogrammePhjjS_jjhh_param_3];
	ld.param.u32 	%r10, [_Z20etirementHistogrammePhjjS_jjhh_param_4];
	ld.param.u32 	%r11, [_Z20etirementHistogrammePhjjS_jjhh_param_5];
	ld.param.u8 	%rs1, [_Z20etirementHistogrammePhjjS_jjhh_param_6];
	ld.param.u8 	%rs2, [_Z20etirementHistogrammePhjjS_jjhh_param_7];
	mov.u32 	%r14, %ctaid.x;
	mov.u32 	%r1, %ntid.x;
	mov.u32 	%r15, %tid.x;
	mad.lo.s32 	%r23, %r14, %r1, %r15;
	mul.lo.s32 	%r3, %r13, %r12;
	setp.ge.u32 	%p1, %r23, %r3;
	@%p1 bra 	$L__BB0_3;
	sub.s32 	%r4, %r11, %r10;
	cvt.u32.u16 	%r5, %rs1;
	cvt.u32.u16 	%r16, %rs2;
	sub.s32 	%r6, %r16, %r5;
	mov.u32 	%r17, %nctaid.x;
	mul.lo.s32 	%r7, %r17, %r1;
	cvta.to.global.u64 	%rd1, %rd3;
	cvta.to.global.u64 	%rd2, %rd4;
$L__BB0_2:
	cvt.s64.s32 	%rd5, %r23;
	add.s64 	%rd6, %rd1, %rd5;
	ld.global.u8 	%r18, [%rd6];
	sub.s32 	%r19, %r18, %r5;
	mul.lo.s32 	%r20, %r19, %r4;
	div.u32 	%r21, %r20, %r6;
	add.s32 	%r22, %r21, %r10;
	add.s64 	%rd7, %rd2, %rd5;
	st.global.u8 	[%rd7], %r22;
	add.s32 	%r23, %r23, %r7;
	setp.lt.u32 	%p2, %r23, %r3;
	@%p2 bra 	$L__BB0_2;
$L__BB0_3:
	ret;

}
	// .globl	_Z16egalisationHistoPhS_
.visible .entry _Z16egalisationHistoPhS_(
	.param .u64 .ptr .align 1 _Z16egalisationHistoPhS__param_0,
	.param .u64 .ptr .align 1 _Z16egalisationHistoPhS__param_1
)
{


	ret;

}


// ===== COMPILED SASS (sm_100) =====

	.target	sm_100

	.elftype	@"ET_EXEC"


//--------------------- .note.nv.tkinfo           --------------------------
	.section	.note.nv.tkinfo,"",@"SHT_NOTE"
	.sectionflags	@"SHF_NOTE_NV_TKINFO"
	.tkinfo
        /*0018*/ 	.word	0x00000002
        /*0030*/ 	.string	""
        /*0030*/ 	.string	"ptxas"
        /*0030*/ 	.string	"Cuda compilation tools, release 13.0, V13.0.88"
        /*0030*/ 	.string	"Build cuda_13.0.r13.0/compiler.36424714_0"
        /*0030*/ 	.string	"-arch sm_100 -m 64 "



//--------------------- .note.nv.cuinfo           --------------------------
	.section	.note.nv.cuinfo,"",@"SHT_NOTE"
	.sectionflags	@"SHF_NOTE_NV_CUINFO"
        /*0018*/ 	.short	0x0002
        /*001a*/ 	.short	0x0064
        /*001c*/ 	.short	0x0082
	.zero		2


//--------------------- .nv.info                  --------------------------
	.section	.nv.info,"",@"SHT_CUDA_INFO"
	.align	4


	//----- nvinfo : EIATTR_REGCOUNT
	.align		4
        /*0000*/ 	.byte	0x04, 0x2f
        /*0002*/ 	.short	(.L_1 - .L_0)
	.align		4
.L_0:
        /*0004*/ 	.word	index@(_Z20etirementHistogrammePhjjS_jjhh)
        /*0008*/ 	.word	0x0000000e


	//----- nvinfo : EIATTR_FRAME_SIZE
	.align		4
.L_1:
        /*000c*/ 	.byte	0x04, 0x11
        /*000e*/ 	.short	(.L_3 - .L_2)
	.align		4
.L_2:
        /*0010*/ 	.word	index@(_Z20etirementHistogrammePhjjS_jjhh)
        /*0014*/ 	.word	0x00000000


	//----- nvinfo : EIATTR_REGCOUNT
	.align		4
.L_3:
        /*0018*/ 	.byte	0x04, 0x2f
        /*001a*/ 	.short	(.L_5 - .L_4)
	.align		4
.L_4:
        /*001c*/ 	.word	index@(_Z16egalisationHistoPhS_)
        /*0020*/ 	.word	0x00000004


	//----- nvinfo : EIATTR_FRAME_SIZE
	.align		4
.L_5:
        /*0024*/ 	.byte	0x04, 0x11
        /*0026*/ 	.short	(.L_7 - .L_6)
	.align		4
.L_6:
        /*0028*/ 	.word	index@(_Z16egalisationHistoPhS_)
        /*002c*/ 	.word	0x00000000


	//----- nvinfo : EIATTR_MIN_STACK_SIZE
	.align		4
.L_7:
        /*0030*/ 	.byte	0x04, 0x12
        /*0032*/ 	.short	(.L_9 - .L_8)
	.align		4
.L_8:
        /*0034*/ 	.word	index@(_Z16egalisationHistoPhS_)
        /*0038*/ 	.word	0x00000000


	//----- nvinfo : EIATTR_MIN_STACK_SIZE
	.align		4
.L_9:
        /*003c*/ 	.byte	0x04, 0x12
        /*003e*/ 	.short	(.L_11 - .L_10)
	.align		4
.L_10:
        /*0040*/ 	.word	index@(_Z20etirementHistogrammePhjjS_jjhh)
        /*0044*/ 	.word	0x00000000
.L_11:


//--------------------- .nv.compat                --------------------------
	.section	.nv.compat,"",@"SHT_CUDA_COMPAT_INFO"
	.align	4
        /*0000*/ 	.byte	0x02, 0x09, 0x00, 0x00, 0x02, 0x02, 0x01, 0x00, 0x02, 0x05, 0x05, 0x00, 0x03, 0x07, 0x01, 0x01
        /*0010*/ 	.byte	0x02, 0x03, 0x00, 0x00, 0x02, 0x06, 0x01, 0x00, 0x04, 0x0b, 0x08, 0x00, 0x09, 0x00, 0x00, 0x00
        /*0020*/ 	.byte	0x00, 0x00, 0x00, 0x00


//--------------------- .nv.info._Z16egalisationHistoPhS_ --------------------------
	.section	.nv.info._Z16egalisationHistoPhS_,"",@"SHT_CUDA_INFO"
	.sectionflags	@""
	.align	4


	//----- nvinfo : EIATTR_CUDA_API_VERSION
	.align		4
        /*0000*/ 	.byte	0x04, 0x37
        /*0002*/ 	.short	(.L_13 - .L_12)
.L_12:
        /*0004*/ 	.word	0x00000082


	//----- nvinfo : EIATTR_KPARAM_INFO
	.align		4
.L_13:
        /*0008*/ 	.byte	0x04, 0x17
        /*000a*/ 	.short	(.L_15 - .L_14)
.L_14:
        /*000c*/ 	.word	0x00000000
        /*0010*/ 	.short	0x0001
        /*0012*/ 	.short	0x0008
        /*0014*/ 	.byte	0x00, 0xf5, 0x21, 0x00


	//----- nvinfo : EIATTR_KPARAM_INFO
	.align		4
.L_15:
        /*0018*/ 	.byte	0x04, 0x17
        /*001a*/ 	.short	(.L_17 - .L_16)
.L_16:
        /*001c*/ 	.word	0x00000000
        /*0020*/ 	.short	0x0000
        /*0022*/ 	.short	0x0000
        /*0024*/ 	.byte	0x00, 0xf5, 0x21, 0x00


	//----- nvinfo : EIATTR_SPARSE_MMA_MASK
	.align		4
.L_17:
        /*0028*/ 	.byte	0x03, 0x50
        /*002a*/ 	.short	0x0000


	//----- nvinfo : EIATTR_MAXREG_COUNT
	.align		4
        /*002c*/ 	.byte	0x03, 0x1b
        /*002e*/ 	.short	0x00ff


	//----- nvinfo : EIATTR_MERCURY_ISA_VERSION
	.align		4
        /*0030*/ 	.byte	0x03, 0x5f
        /*0032*/ 	.short	0x0101


	//----- nvinfo : EIATTR_VRC_CTA_INIT_COUNT
	.align		4
        /*0034*/ 	.byte	0x02, 0x4a
	.zero		1
	.zero		1


	//----- nvinfo : EIATTR_EXIT_INSTR_OFFSETS
	.align		4
        /*0038*/ 	.byte	0x04, 0x1c
        /*003a*/ 	.short	(.L_19 - .L_18)


	//   ....[0]....
.L_18:
        /*003c*/ 	.word	0x00000010


	//----- nvinfo : EIATTR_CBANK_PARAM_SIZE
	.align		4
.L_19:
        /*0040*/ 	.byte	0x03, 0x19
        /*0042*/ 	.short	0x0010


	//----- nvinfo : EIATTR_PARAM_CBANK
	.align		4
        /*0044*/ 	.byte	0x04, 0x0a
        /*0046*/ 	.short	(.L_21 - .L_20)
	.align		4
.L_20:
        /*0048*/ 	.word	index@(.nv.constant0._Z16egalisationHistoPhS_)
        /*004c*/ 	.short	0x0380
        /*004e*/ 	.short	0x0010


	//----- nvinfo : EIATTR_SW_WAR
	.align		4
.L_21:
        /*0050*/ 	.byte	0x04, 0x36
        /*0052*/ 	.short	(.L_23 - .L_22)
.L_22:
        /*0054*/ 	.word	0x00000008
.L_23:


//--------------------- .nv.info._Z20etirementHistogrammePhjjS_jjhh --------------------------
	.section	.nv.info._Z20etirementHistogrammePhjjS_jjhh,"",@"SHT_CUDA_INFO"
	.sectionflags	@""
	.align	4


	//----- nvinfo : EIATTR_CUDA_API_VERSION
	.align		4
        /*0000*/ 	.byte	0x04, 0x37
        /*0002*/ 	.short	(.L_25 - .L_24)
.L_24:
        /*0004*/ 	.word	0x00000082


	//----- nvinfo : EIATTR_KPARAM_INFO
	.align		4
.L_25:
        /*0008*/ 	.byte	0x04, 0x17
        /*000a*/ 	.short	(.L_27 - .L_26)
.L_26:
        /*000c*/ 	.word	0x00000000
        /*0010*/ 	.short	0x0007
        /*0012*/ 	.short	0x0021
        /*0014*/ 	.byte	0x00, 0xf0, 0x05, 0x00


	//----- nvinfo : EIATTR_KPARAM_INFO
	.align		4
.L_27:
        /*0018*/ 	.byte	0x04, 0x17
        /*001a*/ 	.short	(.L_29 - .L_28)
.L_28:
        /*001c*/ 	.word	0x00000000
        /*0020*/ 	.short	0x0006
        /*0022*/ 	.short	0x0020
        /*0024*/ 	.byte	0x00, 0xf0, 0x05, 0x00


	//----- nvinfo : EIATTR_KPARAM_INFO
	.align		4
.L_29:
        /*0028*/ 	.byte	0x04, 0x17
        /*002a*/ 	.short	(.L_31 - .L_30)
.L_30:
        /*002c*/ 	.word	0x00000000
        /*0030*/ 	.short	0x0005
        /*0032*/ 	.short	0x001c
        /*0034*/ 	.byte	0x00, 0xf0, 0x11, 0x00


	//----- nvinfo : EIATTR_KPARAM_INFO
	.align		4
.L_31:
        /*0038*/ 	.byte	0x04, 0x17
        /*003a*/ 	.short	(.L_33 - .L_32)
.L_32:
        /*003c*/ 	.word	0x00000000
        /*0040*/ 	.short	0x0004
        /*0042*/ 	.short	0x0018
        /*0044*/ 	.byte	0x00, 0xf0, 0x11, 0x00


	//----- nvinfo : EIATTR_KPARAM_INFO
	.align		4
.L_33:
        /*0048*/ 	.byte	0x04, 0x17
        /*004a*/ 	.short	(.L_35 - .L_34)
.L_34:
        /*004c*/ 	.word	0x00000000
        /*0050*/ 	.short	0x0003
        /*0052*/ 	.short	0x0010
        /*0054*/ 	.byte	0x00, 0xf5, 0x21, 0x00


	//----- nvinfo : EIATTR_KPARAM_INFO
	.align		4
.L_35:
        /*0058*/ 	.byte	0x04, 0x17
        /*005a*/ 	.short	(.L_37 - .L_36)
.L_36:
        /*005c*/ 	.word	0x00000000
        /*0060*/ 	.short	0x0002
        /*0062*/ 	.short	0x000c
        /*0064*/ 	.byte	0x00, 0xf0, 0x11, 0x00


	//----- nvinfo : EIATTR_KPARAM_INFO
	.align		4
.L_37:
        /*0068*/ 	.byte	0x04, 0x17
        /*006a*/ 	.short	(.L_39 - .L_38)
.L_38:
        /*006c*/ 	.word	0x00000000
        /*0070*/ 	.short	0x0001
        /*0072*/ 	.short	0x0008
        /*0074*/ 	.byte	0x00, 0xf0, 0x11, 0x00


	//----- nvinfo : EIATTR_KPARAM_INFO
	.align		4
.L_39:
        /*0078*/ 	.byte	0x04, 0x17
        /*007a*/ 	.short	(.L_41 - .L_40)
.L_40:
        /*007c*/ 	.word	0x00000000
        /*0080*/ 	.short	0x0000
        /*0082*/ 	.short	0x0000
        /*0084*/ 	.byte	0x00, 0xf5, 0x21, 0x00


	//----- nvinfo : EIATTR_SPARSE_MMA_MASK
	.align		4
.L_41:
        /*0088*/ 	.byte	0x03, 0x50
        /*008a*/ 	.short	0x0000


	//----- nvinfo : EIATTR_MAXREG_COUNT
	.align		4
        /*008c*/ 	.byte	0x03, 0x1b
        /*008e*/ 	.short	0x00ff


	//----- nvinfo : EIATTR_MERCURY_ISA_VERSION
	.align		4
        /*0090*/ 	.byte	0x03, 0x5f
        /*0092*/ 	.short	0x0101


	//----- nvinfo : EIATTR_VRC_CTA_INIT_COUNT
	.align		4
        /*0094*/ 	.byte	0x02, 0x4a
	.zero		1
	.zero		1


	//----- nvinfo : EIATTR_EXIT_INSTR_OFFSETS
	.align		4
        /*0098*/ 	.byte	0x04, 0x1c
        /*009a*/ 	.short	(.L_43 - .L_42)


	//   ....[0]....
.L_42:
        /*009c*/ 	.word	0x00000080


	//   ....[1]....
        /*00a0*/ 	.word	0x00000330


	//----- nvinfo : EIATTR_CRS_STACK_SIZE
	.align		4
.L_43:
        /*00a4*/ 	.byte	0x04, 0x1e
        /*00a6*/ 	.short	(.L_45 - .L_44)
.L_44:
        /*00a8*/ 	.word	0x00000000


	//----- nvinfo : EIATTR_CBANK_PARAM_SIZE
	.align		4
.L_45:
        /*00ac*/ 	.byte	0x03, 0x19
        /*00ae*/ 	.short	0x0022


	//----- nvinfo : EIATTR_PARAM_CBANK
	.align		4
        /*00b0*/ 	.byte	0x04, 0x0a
        /*00b2*/ 	.short	(.L_47 - .L_46)
	.align		4
.L_46:
        /*00b4*/ 	.word	index@(.nv.constant0._Z20etirementHistogrammePhjjS_jjhh)
        /*00b8*/ 	.short	0x0380
        /*00ba*/ 	.short	0x0022


	//----- nvinfo : EIATTR_SW_WAR
	.align		4
.L_47:
        /*00bc*/ 	.byte	0x04, 0x36
        /*00be*/ 	.short	(.L_49 - .L_48)
.L_48:
        /*00c0*/ 	.word	0x00000008
.L_49:


//--------------------- .nv.callgraph             --------------------------
	.section	.nv.callgraph,"",@"SHT_CUDA_CALLGRAPH"
	.align	4
	.sectionentsize	8
	.align		4
        /*0000*/ 	.word	0x00000000
	.align		4
        /*0004*/ 	.word	0xffffffff
	.align		4
        /*0008*/ 	.word	0x00000000
	.align		4
        /*000c*/ 	.word	0xfffffffe
	.align		4
        /*0010*/ 	.word	0x00000000
	.align		4
        /*0014*/ 	.word	0xfffffffd
	.align		4
        /*0018*/ 	.word	0x00000000
	.align		4
        /*001c*/ 	.word	0xfffffffc


//--------------------- .text._Z16egalisationHistoPhS_ --------------------------
	.section	.text._Z16egalisationHistoPhS_,"ax",@progbits
	.align	128
        .global         _Z16egalisationHistoPhS_
        .type           _Z16egalisationHistoPhS_,@function
        .size           _Z16egalisationHistoPhS_,(.L_x_3 - _Z16egalisationHistoPhS_)
        .other          _Z16egalisationHistoPhS_,@"STO_CUDA_ENTRY STV_DEFAULT"
_Z16egalisationHistoPhS_:
.text._Z16egalisationHistoPhS_:
[----:B------:R-:W-:Y:S01]  /*0000*/  LDC R1, c[0x0][0x37c] ;  /* 0x0000df00ff017b82 */ /* 0x000fe20000000800 */
[----:B------:R-:W-:Y:S05]  /*0010*/  EXIT ;  /* 0x000000000000794d */ /* 0x000fea0003800000 */
.L_x_0:
[----:B------:R-:W-:-:S00]  /*0020*/  BRA `(.L_x_0) ;  /* 0xfffffffc00fc7947 */ /* 0x000fc0000383ffff */
[----:B------:R-:W-:-:S00]  /*0030*/  NOP ;  /* 0x0000000000007918 */ /* 0x000fc00000000000 */
        /* <DEDUP_REMOVED lines=12> */
.L_x_3:


//--------------------- .text._Z20etirementHistogrammePhjjS_jjhh --------------------------
	.section	.text._Z20etirementHistogrammePhjjS_jjhh,"ax",@progbits
	.align	128
        .global         _Z20etirementHistogrammePhjjS_jjhh
        .type           _Z20etirementHistogrammePhjjS_jjhh,@function
        .size           _Z20etirementHistogrammePhjjS_jjhh,(.L_x_4 - _Z20etirementHistogrammePhjjS_jjhh)
        .other          _Z20etirementHistogrammePhjjS_jjhh,@"STO_CUDA_ENTRY STV_DEFAULT"
_Z20etirementHistogrammePhjjS_jjhh:
.text._Z20etirementHistogrammePhjjS_jjhh:
[----:B------:R-:W-:Y:S01]  /*0000*/  LDC R1, c[0x0][0x37c] ;  /* 0x0000df00ff017b82 */ /* 0x000fe20000000800 */
[----:B------:R-:W0:Y:S07]  /*0010*/  S2R R0, SR_TID.X ;  /* 0x0000000000007919 */ /* 0x000e2e0000002100 */
[----:B------:R-:W0:Y:S01]  /*0020*/  S2UR UR6, SR_CTAID.X ;  /* 0x00000000000679c3 */ /* 0x000e220000002500 */
[----:B------:R-:W1:Y:S07]  /*0030*/  LDCU.64 UR4, c[0x0][0x388] ;  /* 0x00007100ff0477ac */ /* 0x000e6e0008000a00 */
[----:B------:R-:W0:Y:S01]  /*0040*/  LDC R5, c[0x0][0x360] ;  /* 0x0000d800ff057b82 */ /* 0x000e220000000800 */
[----:B-1----:R-:W-:Y:S01]  /*0050*/  UIMAD UR4, UR5, UR4, URZ ;  /* 0x00000004050472a4 */ /* 0x002fe2000f8e02ff */
[----:B0-----:R-:W-:-:S05]  /*0060*/  IMAD R0, R5, UR6, R0 ;  /* 0x0000000605007c24 */ /* 0x001fca000f8e0200 */
[----:B------:R-:W-:-:S13]  /*0070*/  ISETP.GE.U32.AND P0, PT, R0, UR4, PT ;  /* 0x0000000400007c0c */ /* 0x000fda000bf06070 */
[----:B------:R-:W-:Y:S05]  /*0080*/  @P0 EXIT ;  /* 0x000000000000094d */ /* 0x000fea0003800000 */
[----:B------:R-:W0:Y:S01]  /*0090*/  LDCU.U8 UR10, c[0x0][0x3a0] ;  /* 0x00007400ff0a77ac */ /* 0x000e220008000000 */
[----:B------:R-:W0:Y:S01]  /*00a0*/  LDCU.U8 UR6, c[0x0][0x3a1] ;  /* 0x00007420ff0677ac */ /* 0x000e220008000000 */
[----:B------:R-:W1:Y:S01]  /*00b0*/  LDCU UR7, c[0x0][0x370] ;  /* 0x00006e00ff0777ac */ /* 0x000e620008000800 */
[----:B------:R-:W2:Y:S01]  /*00c0*/  LDCU.64 UR12, c[0x0][0x398] ;  /* 0x00007300ff0c77ac */ /* 0x000ea20008000a00 */
[----:B------:R-:W3:Y:S01]  /*00d0*/  LDCU.64 UR8, c[0x0][0x358] ;  /* 0x00006b00ff0877ac */ /* 0x000ee20008000a00 */
[----:B------:R-:W4:Y:S01]  /*00e0*/  LDCU.64 UR14, c[0x0][0x380] ;  /* 0x00007000ff0e77ac */ /* 0x000f220008000a00 */
[----:B0-----:R-:W-:Y:S01]  /*00f0*/  UIADD3 UR6, UPT, UPT, -UR10, UR6, URZ ;  /* 0x000000060a067290 */ /* 0x001fe2000fffe1ff */
[----:B-1----:R-:W-:Y:S01]  /*0100*/  IMAD R5, R5, UR7, RZ ;  /* 0x0000000705057c24 */ /* 0x002fe2000f8e02ff */
[----:B------:R-:W0:Y:S04]  /*0110*/  LDCU.64 UR16, c[0x0][0x390] ;  /* 0x00007200ff1077ac */ /* 0x000e280008000a00 */
[----:B------:R-:W-:Y:S01]  /*0120*/  IMAD R7, RZ, RZ, -UR6 ;  /* 0x80000006ff077e24 */ /* 0x000fe2000f8e02ff */
[----:B------:R-:W-:Y:S01]  /*0130*/  ISETP.NE.U32.AND P0, PT, RZ, UR6, PT ;  /* 0x00000006ff007c0c */ /* 0x000fe2000bf05070 */
[----:B--2---:R-:W-:Y:S01]  /*0140*/  UIADD3 UR5, UPT, UPT, UR13, -UR12, URZ ;  /* 0x8000000c0d057290 */ /* 0x004fe2000fffe0ff */
[----:B------:R-:W1:Y:S01]  /*0150*/  I2F.U32.RP R4, UR6 ;  /* 0x0000000600047d06 */ /* 0x000e620008209000 */
[----:B------:R-:W-:-:S07]  /*0160*/  LOP3.LUT R9, RZ, UR6, RZ, 0x33, !PT ;  /* 0x00000006ff097c12 */ /* 0x000fce000f8e33ff */
[----:B-1----:R-:W1:Y:S02]  /*0170*/  MUFU.RCP R4, R4 ;  /* 0x0000000400047308 */ /* 0x002e640000001000 */
[----:B-1----:R-:W-:-:S06]  /*0180*/  VIADD R2, R4, 0xffffffe ;  /* 0x0ffffffe04027836 */ /* 0x002fcc0000000000 */
[----:B------:R1:W2:Y:S02]  /*0190*/  F2I.FTZ.U32.TRUNC.NTZ R3, R2 ;  /* 0x0000000200037305 */ /* 0x0002a4000021f000 */
[----:B-1----:R-:W-:Y:S02]  /*01a0*/  HFMA2 R2, -RZ, RZ, 0, 0 ;  /* 0x00000000ff027431 */ /* 0x002fe400000001ff */
[----:B--2---:R-:W-:-:S04]  /*01b0*/  IMAD R7, R7, R3, RZ ;  /* 0x0000000307077224 */ /* 0x004fc800078e02ff */
[----:B0--34-:R-:W-:-:S07]  /*01c0*/  IMAD.HI.U32 R7, R3, R7, R2 ;  /* 0x0000000703077227 */ /* 0x019fce00078e0002 */
.L_x_1:
[----:B------:R-:W-:Y:S02]  /*01d0*/  SHF.R.S32.HI R8, RZ, 0x1f, R0 ;  /* 0x0000001fff087819 */ /* 0x000fe40000011400 */
[----:B0-----:R-:W-:-:S04]  /*01e0*/  IADD3 R2, P1, PT, R0, UR14, RZ ;  /* 0x0000000e00027c10 */ /* 0x001fc8000ff3e0ff */
[----:B------:R-:W-:-:S05]  /*01f0*/  IADD3.X R3, PT, PT, R8, UR15, RZ, P1, !PT ;  /* 0x0000000f08037c10 */ /* 0x000fca0008ffe4ff */
[----:B------:R-:W2:Y:S02]  /*0200*/  LDG.E.U8 R2, desc[UR8][R2.64] ;  /* 0x0000000802027981 */ /* 0x000ea4000c1e1100 */
[----:B--2---:R-:W-:-:S04]  /*0210*/  VIADD R4, R2, -UR10 ;  /* 0x8000000a02047c36 */ /* 0x004fc80008000000 */
[----:B------:R-:W-:-:S04]  /*0220*/  IMAD R4, R4, UR5, RZ ;  /* 0x0000000504047c24 */ /* 0x000fc8000f8e02ff */
[----:B------:R-:W-:-:S04]  /*0230*/  IMAD.HI.U32 R6, R7, R4, RZ ;  /* 0x0000000407067227 */ /* 0x000fc800078e00ff */
[----:B------:R-:W-:-:S04]  /*0240*/  IMAD.MOV R11, RZ, RZ, -R6 ;  /* 0x000000ffff0b7224 */ /* 0x000fc800078e0a06 */
[----:B------:R-:W-:-:S05]  /*0250*/  IMAD R4, R11, UR6, R4 ;  /* 0x000000060b047c24 */ /* 0x000fca000f8e0204 */
[----:B------:R-:W-:-:S13]  /*0260*/  ISETP.GE.U32.AND P1, PT, R4, UR6, PT ;  /* 0x0000000604007c0c */ /* 0x000fda000bf26070 */
[----:B------:R-:W-:Y:S01]  /*0270*/  @P1 IADD3 R4, PT, PT, R4, -UR6, RZ ;  /* 0x8000000604041c10 */ /* 0x000fe2000fffe0ff */
[----:B------:R-:W-:Y:S01]  /*0280*/  @P1 VIADD R6, R6, 0x1 ;  /* 0x0000000106061836 */ /* 0x000fe20000000000 */
[----:B------:R-:W-:Y:S02]  /*0290*/  IADD3 R2, P1, PT, R0, UR16, RZ ;  /* 0x0000001000027c10 */ /* 0x000fe4000ff3e0ff */
[----:B------:R-:W-:Y:S02]  /*02a0*/  ISETP.GE.U32.AND P2, PT, R4, UR6, PT ;  /* 0x0000000604007c0c */ /* 0x000fe4000bf46070 */
[----:B------:R-:W-:Y:S02]  /*02b0*/  IADD3.X R3, PT, PT, R8, UR17, RZ, P1, !PT ;  /* 0x0000001108037c10 */ /* 0x000fe40008ffe4ff */
[----:B------:R-:W-:-:S04]  /*02c0*/  IADD3 R0, PT, PT, R5, R0, RZ ;  /* 0x0000000005007210 */ /* 0x000fc80007ffe0ff */
[----:B------:R-:W-:-:S05]  /*02d0*/  ISETP.GE.U32.AND P1, PT, R0, UR4, PT ;  /* 0x0000000400007c0c */ /* 0x000fca000bf26070 */
[----:B------:R-:W-:-:S04]  /*02e0*/  @P2 IADD3 R6, PT, PT, R6, 0x1, RZ ;  /* 0x0000000106062810 */ /* 0x000fc80007ffe0ff */
[----:B------:R-:W-:-:S05]  /*02f0*/  SEL R6, R9, R6, !P0 ;  /* 0x0000000609067207 */ /* 0x000fca0004000000 */
[----:B------:R-:W-:-:S05]  /*0300*/  VIADD R11, R6, UR12 ;  /* 0x0000000c060b7c36 */ /* 0x000fca0008000000 */
[----:B------:R0:W-:Y:S01]  /*0310*/  STG.E.U8 desc[UR8][R2.64], R11 ;  /* 0x0000000b02007986 */ /* 0x0001e2000c101108 */
[----:B------:R-:W-:Y:S05]  /*0320*/  @!P1 BRA `(.L_x_1) ;  /* 0xfffffffc00a89947 */ /* 0x000fea000383ffff */
[----:B------:R-:W-:Y:S05]  /*0330*/  EXIT ;  /* 0x000000000000794d */ /* 0x000fea0003800000 */
.L_x_2:
        /* <DEDUP_REMOVED lines=12> */
.L_x_4:


//--------------------- .nv.shared.reserved.0     --------------------------
	.section	.nv.shared.reserved.0,"aw",@nobits
	.weak		__nv_reservedSMEM_offset_0_alias
	.size		__nv_reservedSMEM_offset_0_alias, 0, 64
	.other		__nv_reservedSMEM_offset_0_alias,@"STO_CUDA_RESERVED_SHARED STV_DEFAULT"
__nv_reservedSMEM_offset_0_alias:
	.zero		0
	.zero		64


//--------------------- .nv.constant0._Z16egalisationHistoPhS_ --------------------------
	.section	.nv.constant0._Z16egalisationHistoPhS_,"a",@progbits
	.sectionflags	@""
	.align	4
.nv.constant0._Z16egalisationHistoPhS_:
	.zero		912


//--------------------- .nv.constant0._Z20etirementHistogrammePhjjS_jjhh --------------------------
	.section	.nv.constant0._Z20etirementHistogrammePhjjS_jjhh,"a",@progbits
	.sectionflags	@""
	.align	4
.nv.constant0._Z20etirementHistogrammePhjjS_jjhh:
	.zero		930


//--------------------- SYMBOLS --------------------------

	.type		.nv.reservedSmem.offset0,@object
	.size		.nv.reservedSmem.offset0,0x4
